//
// Generated by NVIDIA NVVM Compiler
//
// Compiler Build ID: CL-36424714
// Cuda compilation tools, release 13.0, V13.0.88
// Based on NVVM 20.0.0
//

.version 9.0
.target sm_100
.address_size 64

	// .globl	_Z10member_accv
.const .align 1 .b8 t1[1];
.const .align 4 .b8 const_angle[1440];
.const .align 4 .b8 const_float[2048];
.const .align 16 .b8 vec_d[16];
.const .align 8 .u64 const_ptr;
.const .align 4 .f32 const_one;
.const .align 4 .f32 C;

.visible .entry _Z10member_accv()
{


	ret;

}
	// .globl	_Z13simple_kernelPf
.visible .entry _Z13simple_kernelPf(
	.param .u64 .ptr .align 1 _Z13simple_kernelPf_param_0
)
{
	.reg .pred 	%p<2>;
	.reg .b32 	%r<5>;
	.reg .b32 	%f<2>;
	.reg .b64 	%rd<11>;

	ld.param.u64 	%rd1, [_Z13simple_kernelPf_param_0];
	mov.u32 	%r2, %ctaid.x;
	mov.u32 	%r3, %ntid.x;
	mov.u32 	%r4, %tid.x;
	mad.lo.s32 	%r1, %r2, %r3, %r4;
	ld.const.u64 	%rd2, [const_ptr];
	cvta.to.global.u64 	%rd3, %rd2;
	mul.wide.s32 	%rd4, %r1, 4;
	add.s64 	%rd5, %rd3, %rd4;
	st.global.u32 	[%rd5], %r1;
	setp.gt.s32 	%p1, %r1, 359;
	@%p1 bra 	$L__BB1_2;
	cvta.to.global.u64 	%rd6, %rd1;
	mov.u64 	%rd8, const_angle;
	add.s64 	%rd9, %rd8, %rd4;
	ld.const.f32 	%f1, [%rd9];
	add.s64 	%rd10, %rd6, %rd4;
	st.global.f32 	[%rd10], %f1;
$L__BB1_2:
	ret;

}
	// .globl	_Z17simple_kernel_onePf
.visible .entry _Z17simple_kernel_onePf(
	.param .u64 .ptr .align 1 _Z17simple_kernel_onePf_param_0
)
{
	.reg .pred 	%p<2>;
	.reg .b32 	%r<5>;
	.reg .b32 	%f<4>;
	.reg .b64 	%rd<9>;

	ld.param.u64 	%rd1, [_Z17simple_kernel_onePf_param_0];
	mov.u32 	%r2, %ctaid.x;
	mov.u32 	%r3, %ntid.x;
	mov.u32 	%r4, %tid.x;
	mad.lo.s32 	%r1, %r2, %r3, %r4;
	setp.gt.s32 	%p1, %r1, 32;
	@%p1 bra 	$L__BB2_2;
	cvta.to.global.u64 	%rd2, %rd1;
	ld.const.f32 	%f1, [const_one];
	mul.wide.s32 	%rd3, %r1, 128;
	mov.u64 	%rd4, const_float;
	add.s64 	%rd5, %rd4, %rd3;
	mul.wide.s32 	%rd6, %r1, 4;
	add.s64 	%rd7, %rd5, %rd6;
	ld.const.f32 	%f2, [%rd7];
	add.f32 	%f3, %f1, %f2;
	add.s64 	%rd8, %rd2, %rd6;
	st.global.f32 	[%rd8], %f3;
$L__BB2_2:
	ret;

}
	// .globl	_Z3fooff
.visible .entry _Z3fooff(
	.param .f32 _Z3fooff_param_0,
	.param .f32 _Z3fooff_param_1
)
{


	ret;

}


// ===== COMPILED SASS (sm_100) =====

	.target	sm_100

	.elftype	@"ET_EXEC"


//--------------------- .note.nv.tkinfo           --------------------------
	.section	.note.nv.tkinfo,"",@"SHT_NOTE"
	.sectionflags	@"SHF_NOTE_NV_TKINFO"
	.tkinfo
        /*0018*/ 	.word	0x00000002
        /*0030*/ 	.string	""
        /*0030*/ 	.string	"ptxas"
        /*0030*/ 	.string	"Cuda compilation tools, release 13.0, V13.0.88"
        /*0030*/ 	.string	"Build cuda_13.0.r13.0/compiler.36424714_0"
        /*0030*/ 	.string	"-arch sm_100 -m 64 "



//--------------------- .note.nv.cuinfo           --------------------------
	.section	.note.nv.cuinfo,"",@"SHT_NOTE"
	.sectionflags	@"SHF_NOTE_NV_CUINFO"
        /*0018*/ 	.short	0x0002
        /*001a*/ 	.short	0x0064
        /*001c*/ 	.short	0x0082
	.zero		2


//--------------------- .nv.info                  --------------------------
	.section	.nv.info,"",@"SHT_CUDA_INFO"
	.align	4


	//----- nvinfo : EIATTR_REGCOUNT
	.align		4
        /*0000*/ 	.byte	0x04, 0x2f
        /*0002*/ 	.short	(.L_8 - .L_7)
	.align		4
.L_7:
        /*0004*/ 	.word	index@(_Z10member_accv)
        /*0008*/ 	.word	0x00000004


	//----- nvinfo : EIATTR_FRAME_SIZE
	.align		4
.L_8:
        /*000c*/ 	.byte	0x04, 0x11
        /*000e*/ 	.short	(.L_10 - .L_9)
	.align		4
.L_9:
        /*0010*/ 	.word	index@(_Z10member_accv)
        /*0014*/ 	.word	0x00000000


	//----- nvinfo : EIATTR_REGCOUNT
	.align		4
.L_10:
        /*0018*/ 	.byte	0x04, 0x2f
        /*001a*/ 	.short	(.L_12 - .L_11)
	.align		4
.L_11:
        /*001c*/ 	.word	index@(_Z13simple_kernelPf)
        /*0020*/ 	.word	0x0000000a


	//----- nvinfo : EIATTR_FRAME_SIZE
	.align		4
.L_12:
        /*0024*/ 	.byte	0x04, 0x11
        /*0026*/ 	.short	(.L_14 - .L_13)
	.align		4
.L_13:
        /*0028*/ 	.word	index@(_Z13simple_kernelPf)
        /*002c*/ 	.word	0x00000000


	//----- nvinfo : EIATTR_REGCOUNT
	.align		4
.L_14:
        /*0030*/ 	.byte	0x04, 0x2f
        /*0032*/ 	.short	(.L_16 - .L_15)
	.align		4
.L_15:
        /*0034*/ 	.word	index@(_Z17simple_kernel_onePf)
        /*0038*/ 	.word	0x00000008


	//----- nvinfo : EIATTR_FRAME_SIZE
	.align		4
.L_16:
        /*003c*/ 	.byte	0x04, 0x11
        /*003e*/ 	.short	(.L_18 - .L_17)
	.align		4
.L_17:
        /*0040*/ 	.word	index@(_Z17simple_kernel_onePf)
        /*0044*/ 	.word	0x00000000


	//----- nvinfo : EIATTR_REGCOUNT
	.align		4
.L_18:
        /*0048*/ 	.byte	0x04, 0x2f
        /*004a*/ 	.short	(.L_20 - .L_19)
	.align		4
.L_19:
        /*004c*/ 	.word	index@(_Z3fooff)
        /*0050*/ 	.word	0x00000004


	//----- nvinfo : EIATTR_FRAME_SIZE
	.align		4
.L_20:
        /*0054*/ 	.byte	0x04, 0x11
        /*0056*/ 	.short	(.L_22 - .L_21)
	.align		4
.L_21:
        /*0058*/ 	.word	index@(_Z3fooff)
        /*005c*/ 	.word	0x00000000


	//----- nvinfo : EIATTR_MIN_STACK_SIZE
	.align		4
.L_22:
        /*0060*/ 	.byte	0x04, 0x12
        /*0062*/ 	.short	(.L_24 - .L_23)
	.align		4
.L_23:
        /*0064*/ 	.word	index@(_Z3fooff)
        /*0068*/ 	.word	0x00000000


	//----- nvinfo : EIATTR_MIN_STACK_SIZE
	.align		4
.L_24:
        /*006c*/ 	.byte	0x04, 0x12
        /*006e*/ 	.short	(.L_26 - .L_25)
	.align		4
.L_25:
        /*0070*/ 	.word	index@(_Z17simple_kernel_onePf)
        /*0074*/ 	.word	0x00000000


	//----- nvinfo : EIATTR_MIN_STACK_SIZE
	.align		4
.L_26:
        /*0078*/ 	.byte	0x04, 0x12
        /*007a*/ 	.short	(.L_28 - .L_27)
	.align		4
.L_27:
        /*007c*/ 	.word	index@(_Z13simple_kernelPf)
        /*0080*/ 	.word	0x00000000


	//----- nvinfo : EIATTR_MIN_STACK_SIZE
	.align		4
.L_28:
        /*0084*/ 	.byte	0x04, 0x12
        /*0086*/ 	.short	(.L_30 - .L_29)
	.align		4
.L_29:
        /*0088*/ 	.word	index@(_Z10member_accv)
        /*008c*/ 	.word	0x00000000
.L_30:


//--------------------- .nv.compat                --------------------------
	.section	.nv.compat,"",@"SHT_CUDA_COMPAT_INFO"
	.align	4
        /*0000*/ 	.byte	0x02, 0x09, 0x00, 0x00, 0x02, 0x02, 0x01, 0x00, 0x02, 0x05, 0x05, 0x00, 0x03, 0x07, 0x01, 0x01
        /*0010*/ 	.byte	0x02, 0x03, 0x00, 0x00, 0x02, 0x06, 0x01, 0x00, 0x04, 0x0b, 0x08, 0x00, 0x09, 0x00, 0x00, 0x00
        /*0020*/ 	.byte	0x00, 0x00, 0x00, 0x00


//--------------------- .nv.info._Z3fooff         --------------------------
	.section	.nv.info._Z3fooff,"",@"SHT_CUDA_INFO"
	.sectionflags	@""
	.align	4


	//----- nvinfo : EIATTR_CUDA_API_VERSION
	.align		4
        /*0000*/ 	.byte	0x04, 0x37
        /*0002*/ 	.short	(.L_32 - .L_31)
.L_31:
        /*0004*/ 	.word	0x00000082


	//----- nvinfo : EIATTR_KPARAM_INFO
	.align		4
.L_32:
        /*0008*/ 	.byte	0x04, 0x17
        /*000a*/ 	.short	(.L_34 - .L_33)
.L_33:
        /*000c*/ 	.word	0x00000000
        /*0010*/ 	.short	0x0001
        /*0012*/ 	.short	0x0004
        /*0014*/ 	.byte	0x00, 0xf0, 0x11, 0x00


	//----- nvinfo : EIATTR_KPARAM_INFO
	.align		4
.L_34:
        /*0018*/ 	.byte	0x04, 0x17
        /*001a*/ 	.short	(.L_36 - .L_35)
.L_35:
        /*001c*/ 	.word	0x00000000
        /*0020*/ 	.short	0x0000
        /*0022*/ 	.short	0x0000
        /*0024*/ 	.byte	0x00, 0xf0, 0x11, 0x00


	//----- nvinfo : EIATTR_SPARSE_MMA_MASK
	.align		4
.L_36:
        /*0028*/ 	.byte	0x03, 0x50
        /*002a*/ 	.short	0x0000


	//----- nvinfo : EIATTR_MAXREG_COUNT
	.align		4
        /*002c*/ 	.byte	0x03, 0x1b
        /*002e*/ 	.short	0x00ff


	//----- nvinfo : EIATTR_MERCURY_ISA_VERSION
	.align		4
        /*0030*/ 	.byte	0x03, 0x5f
        /*0032*/ 	.short	0x0101


	//----- nvinfo : EIATTR_VRC_CTA_INIT_COUNT
	.align		4
        /*0034*/ 	.byte	0x02, 0x4a
	.zero		1
	.zero		1


	//----- nvinfo : EIATTR_EXIT_INSTR_OFFSETS
	.align		4
        /*0038*/ 	.byte	0x04, 0x1c
        /*003a*/ 	.short	(.L_38 - .L_37)


	//   ....[0]....
.L_37:
        /*003c*/ 	.word	0x00000010


	//----- nvinfo : EIATTR_CBANK_PARAM_SIZE
	.align		4
.L_38:
        /*0040*/ 	.byte	0x03, 0x19
        /*0042*/ 	.short	0x0008


	//----- nvinfo : EIATTR_PARAM_CBANK
	.align		4
        /*0044*/ 	.byte	0x04, 0x0a
        /*0046*/ 	.short	(.L_40 - .L_39)
	.align		4
.L_39:
        /*0048*/ 	.word	index@(.nv.constant0._Z3fooff)
        /*004c*/ 	.short	0x0380
        /*004e*/ 	.short	0x0008


	//----- nvinfo : EIATTR_SW_WAR
	.align		4
.L_40:
        /*0050*/ 	.byte	0x04, 0x36
        /*0052*/ 	.short	(.L_42 - .L_41)
.L_41:
        /*0054*/ 	.word	0x00000008
.L_42:


//--------------------- .nv.info._Z17simple_kernel_onePf --------------------------
	.section	.nv.info._Z17simple_kernel_onePf,"",@"SHT_CUDA_INFO"
	.sectionflags	@""
	.align	4


	//----- nvinfo : EIATTR_CUDA_API_VERSION
	.align		4
        /*0000*/ 	.byte	0x04, 0x37
        /*0002*/ 	.short	(.L_44 - .L_43)
.L_43:
        /*0004*/ 	.word	0x00000082


	//----- nvinfo : EIATTR_KPARAM_INFO
	.align		4
.L_44:
        /*0008*/ 	.byte	0x04, 0x17
        /*000a*/ 	.short	(.L_46 - .L_45)
.L_45:
        /*000c*/ 	.word	0x00000000
        /*0010*/ 	.short	0x0000
        /*0012*/ 	.short	0x0000
        /*0014*/ 	.byte	0x00, 0xf5, 0x21, 0x00


	//----- nvinfo : EIATTR_SPARSE_MMA_MASK
	.align		4
.L_46:
        /*0018*/ 	.byte	0x03, 0x50
        /*001a*/ 	.short	0x0000


	//----- nvinfo : EIATTR_MAXREG_COUNT
	.align		4
        /*001c*/ 	.byte	0x03, 0x1b
        /*001e*/ 	.short	0x00ff


	//----- nvinfo : EIATTR_MERCURY_ISA_VERSION
	.align		4
        /*0020*/ 	.byte	0x03, 0x5f
        /*0022*/ 	.short	0x0101


	//----- nvinfo : EIATTR_VRC_CTA_INIT_COUNT
	.align		4
        /*0024*/ 	.byte	0x02, 0x4a
	.zero		1
	.zero		1


	//----- nvinfo : EIATTR_EXIT_INSTR_OFFSETS
	.align		4
        /*0028*/ 	.byte	0x04, 0x1c
        /*002a*/ 	.short	(.L_48 - .L_47)


	//   ....[0]....
.L_47:
        /*002c*/ 	.word	0x00000060


	//   ....[1]....
        /*0030*/ 	.word	0x00000110


	//----- nvinfo : EIATTR_CBANK_PARAM_SIZE
	.align		4
.L_48:
        /*0034*/ 	.byte	0x03, 0x19
        /*0036*/ 	.short	0x0008


	//----- nvinfo : EIATTR_PARAM_CBANK
	.align		4
        /*0038*/ 	.byte	0x04, 0x0a
        /*003a*/ 	.short	(.L_50 - .L_49)
	.align		4
.L_49:
        /*003c*/ 	.word	index@(.nv.constant0._Z17simple_kernel_onePf)
        /*0040*/ 	.short	0x0380
        /*0042*/ 	.short	0x0008


	//----- nvinfo : EIATTR_SW_WAR
	.align		4
.L_50:
        /*0044*/ 	.byte	0x04, 0x36
        /*0046*/ 	.short	(.L_52 - .L_51)
.L_51:
        /*0048*/ 	.word	0x00000008
.L_52:


//--------------------- .nv.info._Z13simple_kernelPf --------------------------
	.section	.nv.info._Z13simple_kernelPf,"",@"SHT_CUDA_INFO"
	.sectionflags	@""
	.align	4


	//----- nvinfo : EIATTR_CUDA_API_VERSION
	.align		4
        /*0000*/ 	.byte	0x04, 0x37
        /*0002*/ 	.short	(.L_54 - .L_53)
.L_53:
        /*0004*/ 	.word	0x00000082


	//----- nvinfo : EIATTR_KPARAM_INFO
	.align		4
.L_54:
        /*0008*/ 	.byte	0x04, 0x17
        /*000a*/ 	.short	(.L_56 - .L_55)
.L_55:
        /*000c*/ 	.word	0x00000000
        /*0010*/ 	.short	0x0000
        /*0012*/ 	.short	0x0000
        /*0014*/ 	.byte	0x00, 0xf5, 0x21, 0x00


	//----- nvinfo : EIATTR_SPARSE_MMA_MASK
	.align		4
.L_56:
        /*0018*/ 	.byte	0x03, 0x50
        /*001a*/ 	.short	0x0000


	//----- nvinfo : EIATTR_MAXREG_COUNT
	.align		4
        /*001c*/ 	.byte	0x03, 0x1b
        /*001e*/ 	.short	0x00ff


	//----- nvinfo : EIATTR_MERCURY_ISA_VERSION
	.align		4
        /*0020*/ 	.byte	0x03, 0x5f
        /*0022*/ 	.short	0x0101


	//----- nvinfo : EIATTR_VRC_CTA_INIT_COUNT
	.align		4
        /*0024*/ 	.byte	0x02, 0x4a
	.zero		1
	.zero		1


	//----- nvinfo : EIATTR_EXIT_INSTR_OFFSETS
	.align		4
        /*0028*/ 	.byte	0x04, 0x1c
        /*002a*/ 	.short	(.L_58 - .L_57)


	//   ....[0]....
.L_57:
        /*002c*/ 	.word	0x000000a0


	//   ....[1]....
        /*0030*/ 	.word	0x00000100


	//----- nvinfo : EIATTR_CBANK_PARAM_SIZE
	.align		4
.L_58:
        /*0034*/ 	.byte	0x03, 0x19
        /*0036*/ 	.short	0x0008


	//----- nvinfo : EIATTR_PARAM_CBANK
	.align		4
        /*0038*/ 	.byte	0x04, 0x0a
        /*003a*/ 	.short	(.L_60 - .L_59)
	.align		4
.L_59:
        /*003c*/ 	.word	index@(.nv.constant0._Z13simple_kernelPf)
        /*0040*/ 	.short	0x0380
        /*0042*/ 	.short	0x0008


	//----- nvinfo : EIATTR_SW_WAR
	.align		4
.L_60:
        /*0044*/ 	.byte	0x04, 0x36
        /*0046*/ 	.short	(.L_62 - .L_61)
.L_61:
        /*0048*/ 	.word	0x00000008
.L_62:


//--------------------- .nv.info._Z10member_accv  --------------------------
	.section	.nv.info._Z10member_accv,"",@"SHT_CUDA_INFO"
	.sectionflags	@""
	.align	4


	//----- nvinfo : EIATTR_CUDA_API_VERSION
	.align		4
        /*0000*/ 	.byte	0x04, 0x37
        /*0002*/ 	.short	(.L_64 - .L_63)
.L_63:
        /*0004*/ 	.word	0x00000082


	//----- nvinfo : EIATTR_SPARSE_MMA_MASK
	.align		4
.L_64:
        /*0008*/ 	.byte	0x03, 0x50
        /*000a*/ 	.short	0x0000


	//----- nvinfo : EIATTR_MAXREG_COUNT
	.align		4
        /*000c*/ 	.byte	0x03, 0x1b
        /*000e*/ 	.short	0x00ff


	//----- nvinfo : EIATTR_MERCURY_ISA_VERSION
	.align		4
        /*0010*/ 	.byte	0x03, 0x5f
        /*0012*/ 	.short	0x0101


	//----- nvinfo : EIATTR_VRC_CTA_INIT_COUNT
	.align		4
        /*0014*/ 	.byte	0x02, 0x4a
	.zero		1
	.zero		1


	//----- nvinfo : EIATTR_EXIT_INSTR_OFFSETS
	.align		4
        /*0018*/ 	.byte	0x04, 0x1c
        /*001a*/ 	.short	(.L_66 - .L_65)


	//   ....[0]....
.L_65:
        /*001c*/ 	.word	0x00000010


	//----- nvinfo : EIATTR_SW_WAR
	.align		4
.L_66:
        /*0020*/ 	.byte	0x04, 0x36
        /*0022*/ 	.short	(.L_68 - .L_67)
.L_67:
        /*0024*/ 	.word	0x00000008
.L_68:


//--------------------- .nv.callgraph             --------------------------
	.section	.nv.callgraph,"",@"SHT_CUDA_CALLGRAPH"
	.align	4
	.sectionentsize	8
	.align		4
        /*0000*/ 	.word	0x00000000
	.align		4
        /*0004*/ 	.word	0xffffffff
	.align		4
        /*0008*/ 	.word	0x00000000
	.align		4
        /*000c*/ 	.word	0xfffffffe
	.align		4
        /*0010*/ 	.word	0x00000000
	.align		4
        /*0014*/ 	.word	0xfffffffd
	.align		4
        /*0018*/ 	.word	0x00000000
	.align		4
        /*001c*/ 	.word	0xfffffffc


//--------------------- .nv.constant3             --------------------------
	.section	.nv.constant3,"a",@progbits
	.align	16
.nv.constant3:
	.type		t1,@object
	.size		t1,(.L_0 - t1)
t1:
	.zero		1
.L_0:
	.zero		3
	.type		const_angle,@object
	.size		const_angle,(const_float - const_angle)
const_angle:
	.zero		1440
	.type		const_float,@object
	.size		const_float,(.L_2 - const_float)
const_float:
	.zero		2048
.L_2:
	.zero		12
	.type		vec_d,@object
	.size		vec_d,(const_ptr - vec_d)
vec_d:
	.zero		16
	.type		const_ptr,@object
	.size		const_ptr,(const_one - const_ptr)
const_ptr:
	.zero		8
	.type		const_one,@object
	.size		const_one,(C - const_one)
const_one:
	.zero		4
	.type		C,@object
	.size		C,(.L_6 - C)
C:
	.zero		4
.L_6:


//--------------------- .text._Z3fooff            --------------------------
	.section	.text._Z3fooff,"ax",@progbits
	.align	128
        .global         _Z3fooff
        .type           _Z3fooff,@function
        .size           _Z3fooff,(.L_x_4 - _Z3fooff)
        .other          _Z3fooff,@"STO_CUDA_ENTRY STV_DEFAULT"
_Z3fooff:
.text._Z3fooff:
[----:B------:R-:W-:Y:S01]  /*0000*/  LDC R1, c[0x0][0x37c] ;  /* 0x0000df00ff017b82 */ /* 0x000fe20000000800 */
[----:B------:R-:W-:Y:S05]  /*0010*/  EXIT ;  /* 0x000000000000794d */ /* 0x000fea0003800000 */
.L_x_0:
[----:B------:R-:W-:-:S00]  /*0020*/  BRA `(.L_x_0) ;  /* 0xfffffffc00fc7947 */ /* 0x000fc0000383ffff */
[----:B------:R-:W-:-:S00]  /*0030*/  NOP ;  /* 0x0000000000007918 */ /* 0x000fc00000000000 */
        /* <DEDUP_REMOVED lines=12> */
.L_x_4:


//--------------------- .text._Z17simple_kernel_onePf --------------------------
	.section	.text._Z17simple_kernel_onePf,"ax",@progbits
	.align	128
        .global         _Z17simple_kernel_onePf
        .type           _Z17simple_kernel_onePf,@function
        .size           _Z17simple_kernel_onePf,(.L_x_5 - _Z17simple_kernel_onePf)
        .other          _Z17simple_kernel_onePf,@"STO_CUDA_ENTRY STV_DEFAULT"
_Z17simple_kernel_onePf:
.text._Z17simple_kernel_onePf:
[----:B------:R-:W-:Y:S01]  /*0000*/  LDC R1, c[0x0][0x37c] ;  /* 0x0000df00ff017b82 */ /* 0x000fe20000000800 */
[----:B------:R-:W0:Y:S07]  /*0010*/  S2R R0, SR_TID.X ;  /* 0x0000000000007919 */ /* 0x000e2e0000002100 */
[----:B------:R-:W0:Y:S08]  /*0020*/  S2UR UR4, SR_CTAID.X ;  /* 0x00000000000479c3 */ /* 0x000e300000002500 */
[----:B------:R-:W0:Y:S02]  /*0030*/  LDC R5, c[0x0][0x360] ;  /* 0x0000d800ff057b82 */ /* 0x000e240000000800 */
[----:B0-----:R-:W-:-:S05]  /*0040*/  IMAD R5, R5, UR4, R0 ;  /* 0x0000000405057c24 */ /* 0x001fca000f8e0200 */
[----:B------:R-:W-:-:S13]  /*0050*/  ISETP.GT.AND P0, PT, R5, 0x20, PT ;  /* 0x000000200500780c */ /* 0x000fda0003f04270 */
[----:B------:R-:W-:Y:S05]  /*0060*/  @P0 EXIT ;  /* 0x000000000000094d */ /* 0x000fea0003800000 */
[----:B------:R-:W-:Y:S01]  /*0070*/  HFMA2 R0, -RZ, RZ, 0, 8.60691070556640625e-05 ;  /* 0x000005a4ff007431 */ /* 0x000fe200000001ff */
[----:B------:R-:W0:Y:S01]  /*0080*/  LDC.64 R2, c[0x0][0x380] ;  /* 0x0000e000ff027b82 */ /* 0x000e220000000a00 */
[----:B------:R-:W1:Y:S01]  /*0090*/  LDCU UR6, c[0x3][0xdc8] ;  /* 0x00c1b900ff0677ac */ /* 0x000e620008000800 */
[----:B------:R-:W2:Y:S02]  /*00a0*/  LDCU.64 UR4, c[0x0][0x358] ;  /* 0x00006b00ff0477ac */ /* 0x000ea40008000a00 */
[----:B------:R-:W-:-:S05]  /*00b0*/  IMAD R0, R5, 0x80, R0 ;  /* 0x0000008005007824 */ /* 0x000fca00078e0200 */
[----:B------:R-:W-:-:S06]  /*00c0*/  LEA R0, R5, R0, 0x2 ;  /* 0x0000000005007211 */ /* 0x000fcc00078e10ff */
[----:B------:R-:W1:Y:S01]  /*00d0*/  LDC R0, c[0x3][R0] ;  /* 0x00c0000000007b82 */ /* 0x000e620000000800 */
[----:B0-----:R-:W-:-:S04]  /*00e0*/  IMAD.WIDE R2, R5, 0x4, R2 ;  /* 0x0000000405027825 */ /* 0x001fc800078e0202 */
[----:B-1----:R-:W-:-:S05]  /*00f0*/  FADD R5, R0, UR6 ;  /* 0x0000000600057e21 */ /* 0x002fca0008000000 */
[----:B--2---:R-:W-:Y:S01]  /*0100*/  STG.E desc[UR4][R2.64], R5 ;  /* 0x0000000502007986 */ /* 0x004fe2000c101904 */
[----:B------:R-:W-:Y:S05]  /*0110*/  EXIT ;  /* 0x000000000000794d */ /* 0x000fea0003800000 */
.L_x_1:
        /* <DEDUP_REMOVED lines=14> */
.L_x_5:


//--------------------- .text._Z13simple_kernelPf --------------------------
	.section	.text._Z13simple_kernelPf,"ax",@progbits
	.align	128
        .global         _Z13simple_kernelPf
        .type           _Z13simple_kernelPf,@function
        .size           _Z13simple_kernelPf,(.L_x_6 - _Z13simple_kernelPf)
        .other          _Z13simple_kernelPf,@"STO_CUDA_ENTRY STV_DEFAULT"
_Z13simple_kernelPf:
.text._Z13simple_kernelPf:
[----:B------:R-:W-:Y:S01]  /*0000*/  LDC R1, c[0x0][0x37c] ;  /* 0x0000df00ff017b82 */ /* 0x000fe20000000800 */
[----:B------:R-:W0:Y:S07]  /*0010*/  S2R R0, SR_TID.X ;  /* 0x0000000000007919 */ /* 0x000e2e0000002100 */
[----:B------:R-:W0:Y:S01]  /*0020*/  S2UR UR6, SR_CTAID.X ;  /* 0x00000000000679c3 */ /* 0x000e220000002500 */
[----:B------:R-:W1:Y:S07]  /*0030*/  LDCU.64 UR4, c[0x0][0x358] ;  /* 0x00006b00ff0477ac */ /* 0x000e6e0008000a00 */
[----:B------:R-:W0:Y:S08]  /*0040*/  LDC R5, c[0x0][0x360] ;  /* 0x0000d800ff057b82 */ /* 0x000e300000000800 */
[----:B------:R-:W2:Y:S01]  /*0050*/  LDC.64 R2, c[0x3][0xdc0] ;  /* 0x00c37000ff027b82 */ /* 0x000ea20000000a00 */
[----:B0-----:R-:W-:-:S05]  /*0060*/  IMAD R5, R5, UR6, R0 ;  /* 0x0000000605057c24 */ /* 0x001fca000f8e0200 */
[C---:B------:R-:W-:Y:S01]  /*0070*/  ISETP.GT.AND P0, PT, R5.reuse, 0x167, PT ;  /* 0x000001670500780c */ /* 0x040fe20003f04270 */
[----:B--2---:R-:W-:-:S05]  /*0080*/  IMAD.WIDE R2, R5, 0x4, R2 ;  /* 0x0000000405027825 */ /* 0x004fca00078e0202 */
[----:B-1----:R0:W-:Y:S07]  /*0090*/  STG.E desc[UR4][R2.64], R5 ;  /* 0x0000000502007986 */ /* 0x0021ee000c101904 */
[----:B------:R-:W-:Y:S05]  /*00a0*/  @P0 EXIT ;  /* 0x000000000000094d */ /* 0x000fea0003800000 */
[C---:B------:R-:W-:Y:S01]  /*00b0*/  SHF.L.U32 R0, R5.reuse, 0x2, RZ ;  /* 0x0000000205007819 */ /* 0x040fe200000006ff */
[----:B0-----:R-:W0:Y:S08]  /*00c0*/  LDC.64 R2, c[0x0][0x380] ;  /* 0x0000e000ff027b82 */ /* 0x001e300000000a00 */
[----:B------:R-:W1:Y:S01]  /*00d0*/  LDC R7, c[0x3][R0+0x4] ;  /* 0x00c0010000077b82 */ /* 0x000e620000000800 */
[----:B0-----:R-:W-:-:S05]  /*00e0*/  IMAD.WIDE R2, R5, 0x4, R2 ;  /* 0x0000000405027825 */ /* 0x001fca00078e0202 */
[----:B-1----:R-:W-:Y:S01]  /*00f0*/  STG.E desc[UR4][R2.64], R7 ;  /* 0x0000000702007986 */ /* 0x002fe2000c101904 */
[----:B------:R-:W-:Y:S05]  /*0100*/  EXIT ;  /* 0x000000000000794d */ /* 0x000fea0003800000 */
.L_x_2:
        /* <DEDUP_REMOVED lines=15> */
.L_x_6:


//--------------------- .text._Z10member_accv     --------------------------
	.section	.text._Z10member_accv,"ax",@progbits
	.align	128
        .global         _Z10member_accv
        .type           _Z10member_accv,@function
        .size           _Z10member_accv,(.L_x_7 - _Z10member_accv)
        .other          _Z10member_accv,@"STO_CUDA_ENTRY STV_DEFAULT"
_Z10member_accv:
.text._Z10member_accv:
[----:B------:R-:W-:Y:S01]  /*0000*/  LDC R1, c[0x0][0x37c] ;  /* 0x0000df00ff017b82 */ /* 0x000fe20000000800 */
[----:B------:R-:W-:Y:S05]  /*0010*/  EXIT ;  /* 0x000000000000794d */ /* 0x000fea0003800000 */
.L_x_3:
        /* <DEDUP_REMOVED lines=14> */
.L_x_7:


//--------------------- .nv.shared.reserved.0     --------------------------
	.section	.nv.shared.reserved.0,"aw",@nobits
	.weak		__nv_reservedSMEM_offset_0_alias
	.size		__nv_reservedSMEM_offset_0_alias, 0, 64
	.other		__nv_reservedSMEM_offset_0_alias,@"STO_CUDA_RESERVED_SHARED STV_DEFAULT"
__nv_reservedSMEM_offset_0_alias:
	.zero		0
	.zero		64


//--------------------- .nv.constant0._Z3fooff    --------------------------
	.section	.nv.constant0._Z3fooff,"a",@progbits
	.sectionflags	@""
	.align	4
.nv.constant0._Z3fooff:
	.zero		904


//--------------------- .nv.constant0._Z17simple_kernel_onePf --------------------------
	.section	.nv.constant0._Z17simple_kernel_onePf,"a",@progbits
	.sectionflags	@""
	.align	4
.nv.constant0._Z17simple_kernel_onePf:
	.zero		904


//--------------------- .nv.constant0._Z13simple_kernelPf --------------------------
	.section	.nv.constant0._Z13simple_kernelPf,"a",@progbits
	.sectionflags	@""
	.align	4
.nv.constant0._Z13simple_kernelPf:
	.zero		904


//--------------------- .nv.constant0._Z10member_accv --------------------------
	.section	.nv.constant0._Z10member_accv,"a",@progbits
	.sectionflags	@""
	.align	4
.nv.constant0._Z10member_accv:
	.zero		896


//--------------------- SYMBOLS --------------------------

	.type		.nv.reservedSmem.offset0,@object
	.size		.nv.reservedSmem.offset0,0x4
